	.headerflags	@"EF_CUDA_TEXMODE_UNIFIED EF_CUDA_64BIT_ADDRESS EF_CUDA_ACCELERATORS EF_CUDA_SM90 EF_CUDA_VIRTUAL_SM(EF_CUDA_SM90)"
	.elftype	@"ET_EXEC"


//--------------------- .nv.info                  --------------------------
	.section	.nv.info,"",@"SHT_CUDA_INFO"
	.align	4


	//----- nvinfo : EIATTR_REGCOUNT
	.align		4
        /*0000*/ 	.byte	0x04, 0x2f
        /*0002*/ 	.short	(.L_1 - .L_0)
	.align		4
.L_0:
        /*0004*/ 	.word	index@(triton_poi_fused_convolution_3)
        /*0008*/ 	.word	0x0000000c


	//----- nvinfo : EIATTR_MIN_STACK_SIZE
	.align		4
.L_1:
        /*000c*/ 	.byte	0x04, 0x12
        /*000e*/ 	.short	(.L_3 - .L_2)
	.align		4
.L_2:
        /*0010*/ 	.word	index@(triton_poi_fused_convolution_3)
        /*0014*/ 	.word	0x00000000


	//----- nvinfo : EIATTR_FRAME_SIZE
	.align		4
.L_3:
        /*0018*/ 	.byte	0x04, 0x11
        /*001a*/ 	.short	(.L_5 - .L_4)
	.align		4
.L_4:
        /*001c*/ 	.word	index@(triton_poi_fused_convolution_3)
        /*0020*/ 	.word	0x00000000


	//----- nvinfo : EIATTR_MIN_STACK_SIZE
	.align		4
.L_5:
        /*0024*/ 	.byte	0x04, 0x12
        /*0026*/ 	.short	(.L_7 - .L_6)
	.align		4
.L_6:
        /*0028*/ 	.word	index@(triton_poi_fused_convolution_3)
        /*002c*/ 	.word	0x00000000
.L_7:


//--------------------- .nv.info.triton_poi_fused_convolution_3 --------------------------
	.section	.nv.info.triton_poi_fused_convolution_3,"",@"SHT_CUDA_INFO"
	.sectionflags	@""
	.align	4


	//----- nvinfo : EIATTR_CUDA_API_VERSION
	.align		4
        /*0000*/ 	.byte	0x04, 0x37
        /*0002*/ 	.short	(.L_9 - .L_8)
.L_8:
        /*0004*/ 	.word	0x0000007c


	//----- nvinfo : EIATTR_KPARAM_INFO
	.align		4
.L_9:
        /*0008*/ 	.byte	0x04, 0x17
        /*000a*/ 	.short	(.L_11 - .L_10)
.L_10:
        /*000c*/ 	.word	0x00000000
        /*0010*/ 	.short	0x0002
        /*0012*/ 	.short	0x0010
        /*0014*/ 	.byte	0x00, 0xf0, 0x11, 0x00


	//----- nvinfo : EIATTR_KPARAM_INFO
	.align		4
.L_11:
        /*0018*/ 	.byte	0x04, 0x17
        /*001a*/ 	.short	(.L_13 - .L_12)
.L_12:
        /*001c*/ 	.word	0x00000000
        /*0020*/ 	.short	0x0001
        /*0022*/ 	.short	0x0008
        /*0024*/ 	.byte	0x00, 0xf4, 0x21, 0x00


	//----- nvinfo : EIATTR_KPARAM_INFO
	.align		4
.L_13:
        /*0028*/ 	.byte	0x04, 0x17
        /*002a*/ 	.short	(.L_15 - .L_14)
.L_14:
        /*002c*/ 	.word	0x00000000
        /*0030*/ 	.short	0x0000
        /*0032*/ 	.short	0x0000
        /*0034*/ 	.byte	0x00, 0xf4, 0x21, 0x00


	//----- nvinfo : EIATTR_SPARSE_MMA_MASK
	.align		4
.L_15:
        /*0038*/ 	.byte	0x03, 0x50
        /*003a*/ 	.short	0x0000


	//----- nvinfo : EIATTR_MAXREG_COUNT
	.align		4
        /*003c*/ 	.byte	0x03, 0x1b
        /*003e*/ 	.short	0x00ff


	//----- nvinfo : EIATTR_EXIT_INSTR_OFFSETS
	.align		4
        /*0040*/ 	.byte	0x04, 0x1c
        /*0042*/ 	.short	(.L_17 - .L_16)


	//   ....[0]....
.L_16:
        /*0044*/ 	.word	0x000001c0


	//   ....[1]....
        /*0048*/ 	.word	0x000001e0


	//----- nvinfo : EIATTR_REQNTID
	.align		4
.L_17:
        /*004c*/ 	.byte	0x04, 0x10
        /*004e*/ 	.short	(.L_19 - .L_18)
.L_18:
        /*0050*/ 	.word	0x00000080
        /*0054*/ 	.word	0x00000001
        /*0058*/ 	.word	0x00000001


	//----- nvinfo : EIATTR_CBANK_PARAM_SIZE
	.align		4
.L_19:
        /*005c*/ 	.byte	0x03, 0x19
        /*005e*/ 	.short	0x0014


	//----- nvinfo : EIATTR_PARAM_CBANK
	.align		4
        /*0060*/ 	.byte	0x04, 0x0a
        /*0062*/ 	.short	(.L_21 - .L_20)
	.align		4
.L_20:
        /*0064*/ 	.word	index@(.nv.constant0.triton_poi_fused_convolution_3)
        /*0068*/ 	.short	0x0210
        /*006a*/ 	.short	0x0014


	//----- nvinfo : EIATTR_SW_WAR
	.align		4
.L_21:
        /*006c*/ 	.byte	0x04, 0x36
        /*006e*/ 	.short	(.L_23 - .L_22)
.L_22:
        /*0070*/ 	.word	0x00000008
.L_23:


//--------------------- .nv.callgraph             --------------------------
	.section	.nv.callgraph,"",@"SHT_CUDA_CALLGRAPH"
	.align	4
	.sectionentsize	8
	.align		4
        /*0000*/ 	.word	0x00000000
	.align		4
        /*0004*/ 	.word	0xffffffff
	.align		4
        /*0008*/ 	.word	0x00000000
	.align		4
        /*000c*/ 	.word	0xfffffffe
	.align		4
        /*0010*/ 	.word	0x00000000
	.align		4
        /*0014*/ 	.word	0xfffffffd
	.align		4
        /*0018*/ 	.word	0x00000000
	.align		4
        /*001c*/ 	.word	0xfffffffc


//--------------------- .text.triton_poi_fused_convolution_3 --------------------------
	.section	.text.triton_poi_fused_convolution_3,"ax",@progbits
	.align	128
        .global         triton_poi_fused_convolution_3
        .type           triton_poi_fused_convolution_3,@function
        .size           triton_poi_fused_convolution_3,(.L_x_1 - triton_poi_fused_convolution_3)
        .other          triton_poi_fused_convolution_3,@"STO_CUDA_ENTRY STV_DEFAULT"
triton_poi_fused_convolution_3:
.text.triton_poi_fused_convolution_3:
[----:B------:R-:W0:Y:S02]  /*0000*/  LDC R1, c[0x0][0x28] ;  /* 0x00000a00ff017b82 */ /* 0x000e240000000800 */
[----:B------:R-:W1:Y:S01]  /*0010*/  S2R R0, SR_TID.X ;  /* 0x0000000000007919 */ /* 0x000e620000002100 */
[----:B------:R-:W2:Y:S01]  /*0020*/  LDC.64 R4, c[0x0][0x218] ;  /* 0x00008600ff047b82 */ /* 0x000ea20000000a00 */
[----:B------:R-:W-:Y:S01]  /*0030*/  ULDC.64 UR4, c[0x0][0x208] ;  /* 0x0000820000047ab9 */ /* 0x000fe20000000a00 */
[----:B------:R-:W3:Y:S01]  /*0040*/  S2R R7, SR_CTAID.X ;  /* 0x0000000000077919 */ /* 0x000ee20000002500 */
[----:B-1----:R-:W-:Y:S01]  /*0050*/  IMAD.SHL.U32 R0, R0, 0x2, RZ ;  /* 0x0000000200007824 */ /* 0x002fe200078e00ff */
[----:B---3--:R-:W-:-:S04]  /*0060*/  SHF.R.S32.HI R2, RZ, 0x17, R7 ;  /* 0x00000017ff027819 */ /* 0x008fc80000011407 */
[----:B------:R-:W-:Y:S02]  /*0070*/  LOP3.LUT R0, R0, 0xfe, RZ, 0xc0, !PT ;  /* 0x000000fe00007812 */ /* 0x000fe400078ec0ff */
[----:B------:R-:W-:-:S03]  /*0080*/  SGXT R2, R2, 0x1 ;  /* 0x000000010202781a */ /* 0x000fc60000000200 */
[----:B------:R-:W-:-:S05]  /*0090*/  IMAD R7, R7, 0x100, R0 ;  /* 0x0000010007077824 */ /* 0x000fca00078e0200 */
[----:B------:R-:W-:Y:S02]  /*00a0*/  LEA.HI R0, R2, R7, RZ, 0x4 ;  /* 0x0000000702007211 */ /* 0x000fe400078f20ff */
[----:B------:R-:W1:Y:S01]  /*00b0*/  LDC.64 R2, c[0x0][0x210] ;  /* 0x00008400ff027b82 */ /* 0x000e620000000a00 */
[----:B------:R-:W-:Y:S02]  /*00c0*/  ISETP.GE.AND P0, PT, R7, 0x440, PT ;  /* 0x000004400700780c */ /* 0x000fe40003f06270 */
[----:B------:R-:W-:-:S05]  /*00d0*/  SHF.R.S32.HI R0, RZ, 0x4, R0 ;  /* 0x00000004ff007819 */ /* 0x000fca0000011400 */
[----:B------:R-:W-:-:S05]  /*00e0*/  IMAD.HI R6, R0, 0x78787879, RZ ;  /* 0x7878787900067827 */ /* 0x000fca00078e02ff */
[----:B------:R-:W-:-:S04]  /*00f0*/  SHF.R.U32.HI R9, RZ, 0x1f, R6 ;  /* 0x0000001fff097819 */ /* 0x000fc80000011606 */
[----:B------:R-:W-:-:S05]  /*0100*/  LEA.HI.SX32 R9, R6, R9, 0x1d ;  /* 0x0000000906097211 */ /* 0x000fca00078feaff */
[----:B------:R-:W-:Y:S02]  /*0110*/  IMAD R9, R9, -0x11, R0 ;  /* 0xffffffef09097824 */ /* 0x000fe400078e0200 */
[----:B-1----:R-:W-:Y:S01]  /*0120*/  IMAD.WIDE R2, R7, 0x4, R2 ;  /* 0x0000000407027825 */ /* 0x002fe200078e0202 */
[----:B------:R-:W-:-:S03]  /*0130*/  CS2R R6, SRZ ;  /* 0x0000000000067805 */ /* 0x000fc6000001ff00 */
[----:B--2---:R-:W-:Y:S01]  /*0140*/  IMAD.WIDE R4, R9, 0x4, R4 ;  /* 0x0000000409047825 */ /* 0x004fe200078e0204 */
[----:B------:R-:W-:Y:S02]  /*0150*/  HFMA2.MMA R9, -RZ, RZ, 0, 0 ;  /* 0x00000000ff097435 */ /* 0x000fe400000001ff */
[----:B------:R-:W2:Y:S01]  /*0160*/  @!P0 LDG.E.64 R6, desc[UR4][R2.64] ;  /* 0x0000000402068981 */ /* 0x000ea2000c1e1b00 */
[----:B------:R-:W-:-:S06]  /*0170*/  IMAD.MOV.U32 R0, RZ, RZ, RZ ;  /* 0x000000ffff007224 */ /* 0x000fcc00078e00ff */
[----:B------:R-:W2:Y:S04]  /*0180*/  @!P0 LDG.E.EL R0, desc[UR4][R4.64] ;  /* 0x0000000404008981 */ /* 0x000ea8000c2e1900 */
[----:B------:R-:W3:Y:S01]  /*0190*/  @!P0 LDG.E.EL R9, desc[UR4][R4.64] ;  /* 0x0000000404098981 */ /* 0x000ee2000c2e1900 */
[----:B--2---:R-:W-:Y:S01]  /*01a0*/  FADD R7, R0, R7 ;  /* 0x0000000700077221 */ /* 0x004fe20000000000 */
[----:B---3--:R-:W-:Y:S01]  /*01b0*/  FADD R6, R9, R6 ;  /* 0x0000000609067221 */ /* 0x008fe20000000000 */
[----:B------:R-:W-:Y:S06]  /*01c0*/  @P0 EXIT ;  /* 0x000000000000094d */ /* 0x000fec0003800000 */
[----:B------:R-:W-:Y:S01]  /*01d0*/  STG.E.64 desc[UR4][R2.64], R6 ;  /* 0x0000000602007986 */ /* 0x000fe2000c101b04 */
[----:B------:R-:W-:Y:S05]  /*01e0*/  EXIT ;  /* 0x000000000000794d */ /* 0x000fea0003800000 */
.L_x_0:
[----:B------:R-:W-:-:S00]  /*01f0*/  BRA `(.L_x_0) ;  /* 0xfffffffc00fc7947 */ /* 0x000fc0000383ffff */
[----:B------:R-:W-:-:S00]  /*0200*/  NOP ;  /* 0x0000000000007918 */ /* 0x000fc00000000000 */
[----:B------:R-:W-:-:S00]  /*0210*/  NOP ;  /* 0x0000000000007918 */ /* 0x000fc00000000000 */
[----:B------:R-:W-:-:S00]  /*0220*/  NOP ;  /* 0x0000000000007918 */ /* 0x000fc00000000000 */
[----:B------:R-:W-:-:S00]  /*0230*/  NOP ;  /* 0x0000000000007918 */ /* 0x000fc00000000000 */
[----:B------:R-:W-:-:S00]  /*0240*/  NOP ;  /* 0x0000000000007918 */ /* 0x000fc00000000000 */
[----:B------:R-:W-:-:S00]  /*0250*/  NOP ;  /* 0x0000000000007918 */ /* 0x000fc00000000000 */
[----:B------:R-:W-:-:S00]  /*0260*/  NOP ;  /* 0x0000000000007918 */ /* 0x000fc00000000000 */
[----:B------:R-:W-:-:S00]  /*0270*/  NOP ;  /* 0x0000000000007918 */ /* 0x000fc00000000000 */
.L_x_1:


//--------------------- .nv.constant0.triton_poi_fused_convolution_3 --------------------------
	.section	.nv.constant0.triton_poi_fused_convolution_3,"a",@progbits
	.sectionflags	@""
	.align	4
.nv.constant0.triton_poi_fused_convolution_3:
	.zero		548
